//
// Generated by NVIDIA NVVM Compiler
//
// Compiler Build ID: CL-36424714
// Cuda compilation tools, release 13.0, V13.0.88
// Based on NVVM 20.0.0
//

.version 9.0
.target sm_100
.address_size 64

	// .globl	_Z14multiplyMatrixPfS_S_
// _ZZ14multiplyMatrixPfS_S_E5cache has been demoted

.visible .entry _Z14multiplyMatrixPfS_S_(
	.param .u64 .ptr .align 1 _Z14multiplyMatrixPfS_S__param_0,
	.param .u64 .ptr .align 1 _Z14multiplyMatrixPfS_S__param_1,
	.param .u64 .ptr .align 1 _Z14multiplyMatrixPfS_S__param_2
)
{
	.reg .pred 	%p<7>;
	.reg .b32 	%r<18>;
	.reg .b32 	%f<11>;
	.reg .b64 	%rd<12>;
	// demoted variable
	.shared .align 4 .b8 _ZZ14multiplyMatrixPfS_S_E5cache[1024];
	ld.param.u64 	%rd1, [_Z14multiplyMatrixPfS_S__param_0];
	ld.param.u64 	%rd2, [_Z14multiplyMatrixPfS_S__param_1];
	ld.param.u64 	%rd3, [_Z14multiplyMatrixPfS_S__param_2];
	mov.u32 	%r1, %tid.x;
	mov.u32 	%r2, %ctaid.x;
	mov.u32 	%r17, %ntid.x;
	mad.lo.s32 	%r16, %r2, %r17, %r1;
	setp.gt.s32 	%p1, %r16, 1023;
	mov.f32 	%f10, 0f00000000;
	@%p1 bra 	$L__BB0_4;
	mov.u32 	%r11, %nctaid.x;
	mul.lo.s32 	%r5, %r17, %r11;
$L__BB0_2:
	mov.u32 	%r6, %r16;
	add.s32 	%r16, %r6, %r5;
	setp.lt.s32 	%p2, %r16, 1024;
	@%p2 bra 	$L__BB0_2;
	cvta.to.global.u64 	%rd4, %rd1;
	mul.wide.s32 	%rd5, %r6, 4;
	add.s64 	%rd6, %rd4, %rd5;
	ld.global.f32 	%f4, [%rd6];
	cvta.to.global.u64 	%rd7, %rd2;
	add.s64 	%rd8, %rd7, %rd5;
	ld.global.f32 	%f5, [%rd8];
	mul.f32 	%f10, %f4, %f5;
$L__BB0_4:
	shl.b32 	%r12, %r1, 2;
	mov.u32 	%r13, _ZZ14multiplyMatrixPfS_S_E5cache;
	add.s32 	%r8, %r13, %r12;
	st.shared.f32 	[%r8], %f10;
	bar.sync 	0;
	setp.lt.u32 	%p3, %r17, 2;
	@%p3 bra 	$L__BB0_8;
$L__BB0_5:
	shr.u32 	%r10, %r17, 1;
	setp.ge.u32 	%p4, %r1, %r10;
	@%p4 bra 	$L__BB0_7;
	shl.b32 	%r14, %r10, 2;
	add.s32 	%r15, %r8, %r14;
	ld.shared.f32 	%f6, [%r15];
	ld.shared.f32 	%f7, [%r8];
	add.f32 	%f8, %f6, %f7;
	st.shared.f32 	[%r8], %f8;
$L__BB0_7:
	bar.sync 	0;
	setp.gt.u32 	%p5, %r17, 3;
	mov.u32 	%r17, %r10;
	@%p5 bra 	$L__BB0_5;
$L__BB0_8:
	setp.ne.s32 	%p6, %r1, 0;
	@%p6 bra 	$L__BB0_10;
	ld.shared.f32 	%f9, [_ZZ14multiplyMatrixPfS_S_E5cache];
	cvta.to.global.u64 	%rd9, %rd3;
	mul.wide.u32 	%rd10, %r2, 4;
	add.s64 	%rd11, %rd9, %rd10;
	st.global.f32 	[%rd11], %f9;
$L__BB0_10:
	ret;

}


// ===== COMPILED SASS (sm_100) =====

	.target	sm_100

	.elftype	@"ET_EXEC"


//--------------------- .note.nv.tkinfo           --------------------------
	.section	.note.nv.tkinfo,"",@"SHT_NOTE"
	.sectionflags	@"SHF_NOTE_NV_TKINFO"
	.tkinfo
        /*0018*/ 	.word	0x00000002
        /*0030*/ 	.string	""
        /*0030*/ 	.string	"ptxas"
        /*0030*/ 	.string	"Cuda compilation tools, release 13.0, V13.0.88"
        /*0030*/ 	.string	"Build cuda_13.0.r13.0/compiler.36424714_0"
        /*0030*/ 	.string	"-arch sm_100 -m 64 "



//--------------------- .note.nv.cuinfo           --------------------------
	.section	.note.nv.cuinfo,"",@"SHT_NOTE"
	.sectionflags	@"SHF_NOTE_NV_CUINFO"
        /*0018*/ 	.short	0x0002
        /*001a*/ 	.short	0x0064
        /*001c*/ 	.short	0x0082
	.zero		2


//--------------------- .nv.info                  --------------------------
	.section	.nv.info,"",@"SHT_CUDA_INFO"
	.align	4


	//----- nvinfo : EIATTR_REGCOUNT
	.align		4
        /*0000*/ 	.byte	0x04, 0x2f
        /*0002*/ 	.short	(.L_1 - .L_0)
	.align		4
.L_0:
        /*0004*/ 	.word	index@(_Z14multiplyMatrixPfS_S_)
        /*0008*/ 	.word	0x0000000c


	//----- nvinfo : EIATTR_FRAME_SIZE
	.align		4
.L_1:
        /*000c*/ 	.byte	0x04, 0x11
        /*000e*/ 	.short	(.L_3 - .L_2)
	.align		4
.L_2:
        /*0010*/ 	.word	index@(_Z14multiplyMatrixPfS_S_)
        /*0014*/ 	.word	0x00000000


	//----- nvinfo : EIATTR_MIN_STACK_SIZE
	.align		4
.L_3:
        /*0018*/ 	.byte	0x04, 0x12
        /*001a*/ 	.short	(.L_5 - .L_4)
	.align		4
.L_4:
        /*001c*/ 	.word	index@(_Z14multiplyMatrixPfS_S_)
        /*0020*/ 	.word	0x00000000
.L_5:


//--------------------- .nv.compat                --------------------------
	.section	.nv.compat,"",@"SHT_CUDA_COMPAT_INFO"
	.align	4
        /*0000*/ 	.byte	0x02, 0x09, 0x00, 0x00, 0x02, 0x02, 0x01, 0x00, 0x02, 0x05, 0x05, 0x00, 0x03, 0x07, 0x01, 0x01
        /*0010*/ 	.byte	0x02, 0x03, 0x00, 0x00, 0x02, 0x06, 0x01, 0x00, 0x04, 0x0b, 0x08, 0x00, 0x09, 0x00, 0x00, 0x00
        /*0020*/ 	.byte	0x00, 0x00, 0x00, 0x00


//--------------------- .nv.info._Z14multiplyMatrixPfS_S_ --------------------------
	.section	.nv.info._Z14multiplyMatrixPfS_S_,"",@"SHT_CUDA_INFO"
	.sectionflags	@""
	.align	4


	//----- nvinfo : EIATTR_CUDA_API_VERSION
	.align		4
        /*0000*/ 	.byte	0x04, 0x37
        /*0002*/ 	.short	(.L_7 - .L_6)
.L_6:
        /*0004*/ 	.word	0x00000082


	//----- nvinfo : EIATTR_KPARAM_INFO
	.align		4
.L_7:
        /*0008*/ 	.byte	0x04, 0x17
        /*000a*/ 	.short	(.L_9 - .L_8)
.L_8:
        /*000c*/ 	.word	0x00000000
        /*0010*/ 	.short	0x0002
        /*0012*/ 	.short	0x0010
        /*0014*/ 	.byte	0x00, 0xf5, 0x21, 0x00


	//----- nvinfo : EIATTR_KPARAM_INFO
	.align		4
.L_9:
        /*0018*/ 	.byte	0x04, 0x17
        /*001a*/ 	.short	(.L_11 - .L_10)
.L_10:
        /*001c*/ 	.word	0x00000000
        /*0020*/ 	.short	0x0001
        /*0022*/ 	.short	0x0008
        /*0024*/ 	.byte	0x00, 0xf5, 0x21, 0x00


	//----- nvinfo : EIATTR_KPARAM_INFO
	.align		4
.L_11:
        /*0028*/ 	.byte	0x04, 0x17
        /*002a*/ 	.short	(.L_13 - .L_12)
.L_12:
        /*002c*/ 	.word	0x00000000
        /*0030*/ 	.short	0x0000
        /*0032*/ 	.short	0x0000
        /*0034*/ 	.byte	0x00, 0xf5, 0x21, 0x00


	//----- nvinfo : EIATTR_SPARSE_MMA_MASK
	.align		4
.L_13:
        /*0038*/ 	.byte	0x03, 0x50
        /*003a*/ 	.short	0x0000


	//----- nvinfo : EIATTR_MAXREG_COUNT
	.align		4
        /*003c*/ 	.byte	0x03, 0x1b
        /*003e*/ 	.short	0x00ff


	//----- nvinfo : EIATTR_NUM_BARRIERS
	.align		4
        /*0040*/ 	.byte	0x02, 0x4c
        /*0042*/ 	.byte	0x01
	.zero		1


	//----- nvinfo : EIATTR_MERCURY_ISA_VERSION
	.align		4
        /*0044*/ 	.byte	0x03, 0x5f
        /*0046*/ 	.short	0x0101


	//----- nvinfo : EIATTR_VRC_CTA_INIT_COUNT
	.align		4
        /*0048*/ 	.byte	0x02, 0x4a
	.zero		1
	.zero		1


	//----- nvinfo : EIATTR_EXIT_INSTR_OFFSETS
	.align		4
        /*004c*/ 	.byte	0x04, 0x1c
        /*004e*/ 	.short	(.L_15 - .L_14)


	//   ....[0]....
.L_14:
        /*0050*/ 	.word	0x000002f0


	//   ....[1]....
        /*0054*/ 	.word	0x00000370


	//----- nvinfo : EIATTR_CRS_STACK_SIZE
	.align		4
.L_15:
        /*0058*/ 	.byte	0x04, 0x1e
        /*005a*/ 	.short	(.L_17 - .L_16)
.L_16:
        /*005c*/ 	.word	0x00000000


	//----- nvinfo : EIATTR_CBANK_PARAM_SIZE
	.align		4
.L_17:
        /*0060*/ 	.byte	0x03, 0x19
        /*0062*/ 	.short	0x0018


	//----- nvinfo : EIATTR_PARAM_CBANK
	.align		4
        /*0064*/ 	.byte	0x04, 0x0a
        /*0066*/ 	.short	(.L_19 - .L_18)
	.align		4
.L_18:
        /*0068*/ 	.word	index@(.nv.constant0._Z14multiplyMatrixPfS_S_)
        /*006c*/ 	.short	0x0380
        /*006e*/ 	.short	0x0018


	//----- nvinfo : EIATTR_SW_WAR
	.align		4
.L_19:
        /*0070*/ 	.byte	0x04, 0x36
        /*0072*/ 	.short	(.L_21 - .L_20)
.L_20:
        /*0074*/ 	.word	0x00000008
.L_21:


//--------------------- .nv.callgraph             --------------------------
	.section	.nv.callgraph,"",@"SHT_CUDA_CALLGRAPH"
	.align	4
	.sectionentsize	8
	.align		4
        /*0000*/ 	.word	0x00000000
	.align		4
        /*0004*/ 	.word	0xffffffff
	.align		4
        /*0008*/ 	.word	0x00000000
	.align		4
        /*000c*/ 	.word	0xfffffffe
	.align		4
        /*0010*/ 	.word	0x00000000
	.align		4
        /*0014*/ 	.word	0xfffffffd
	.align		4
        /*0018*/ 	.word	0x00000000
	.align		4
        /*001c*/ 	.word	0xfffffffc


//--------------------- .text._Z14multiplyMatrixPfS_S_ --------------------------
	.section	.text._Z14multiplyMatrixPfS_S_,"ax",@progbits
	.align	128
        .global         _Z14multiplyMatrixPfS_S_
        .type           _Z14multiplyMatrixPfS_S_,@function
        .size           _Z14multiplyMatrixPfS_S_,(.L_x_7 - _Z14multiplyMatrixPfS_S_)
        .other          _Z14multiplyMatrixPfS_S_,@"STO_CUDA_ENTRY STV_DEFAULT"
_Z14multiplyMatrixPfS_S_:
.text._Z14multiplyMatrixPfS_S_:
[----:B------:R-:W-:Y:S01]  /*0000*/  LDC R1, c[0x0][0x37c] ;  /* 0x0000df00ff017b82 */ /* 0x000fe20000000800 */
[----:B------:R-:W0:Y:S01]  /*0010*/  S2R R8, SR_TID.X ;  /* 0x0000000000087919 */ /* 0x000e220000002100 */
[----:B------:R-:W1:Y:S01]  /*0020*/  LDCU UR4, c[0x0][0x360] ;  /* 0x00006c00ff0477ac */ /* 0x000e620008000800 */
[----:B------:R-:W-:Y:S01]  /*0030*/  BSSY.RECONVERGENT B0, `(.L_x_0) ;  /* 0x0000017000007945 */ /* 0x000fe20003800200 */
[----:B------:R-:W-:Y:S01]  /*0040*/  IMAD.MOV.U32 R7, RZ, RZ, RZ ;  /* 0x000000ffff077224 */ /* 0x000fe200078e00ff */
[----:B------:R-:W0:Y:S01]  /*0050*/  S2R R9, SR_CTAID.X ;  /* 0x0000000000097919 */ /* 0x000e220000002500 */
[----:B------:R-:W2:Y:S01]  /*0060*/  LDCU.64 UR6, c[0x0][0x358] ;  /* 0x00006b00ff0677ac */ /* 0x000ea20008000a00 */
[----:B-1----:R-:W-:Y:S02]  /*0070*/  IMAD.U32 R6, RZ, RZ, UR4 ;  /* 0x00000004ff067e24 */ /* 0x002fe4000f8e00ff */
[----:B0-----:R-:W-:-:S05]  /*0080*/  IMAD R0, R9, UR4, R8 ;  /* 0x0000000409007c24 */ /* 0x001fca000f8e0208 */
[----:B------:R-:W-:-:S13]  /*0090*/  ISETP.GT.AND P0, PT, R0, 0x3ff, PT ;  /* 0x000003ff0000780c */ /* 0x000fda0003f04270 */
[----:B--2---:R-:W-:Y:S05]  /*00a0*/  @P0 BRA `(.L_x_1) ;  /* 0x00000000003c0947 */ /* 0x004fea0003800000 */
[----:B------:R-:W0:Y:S01]  /*00b0*/  LDCU UR4, c[0x0][0x370] ;  /* 0x00006e00ff0477ac */ /* 0x000e220008000800 */
[----:B------:R-:W-:Y:S01]  /*00c0*/  BSSY.RECONVERGENT B1, `(.L_x_2) ;  /* 0x0000006000017945 */ /* 0x000fe20003800200 */
[----:B0-----:R-:W-:-:S07]  /*00d0*/  IMAD R3, R6, UR4, RZ ;  /* 0x0000000406037c24 */ /* 0x001fce000f8e02ff */
.L_x_3:
[----:B------:R-:W-:Y:S01]  /*00e0*/  MOV R7, R0 ;  /* 0x0000000000077202 */ /* 0x000fe20000000f00 */
[----:B------:R-:W-:-:S05]  /*00f0*/  IMAD.IADD R0, R3, 0x1, R0 ;  /* 0x0000000103007824 */ /* 0x000fca00078e0200 */
[----:B------:R-:W-:-:S13]  /*0100*/  ISETP.GE.AND P0, PT, R0, 0x400, PT ;  /* 0x000004000000780c */ /* 0x000fda0003f06270 */
[----:B------:R-:W-:Y:S05]  /*0110*/  @!P0 BRA `(.L_x_3) ;  /* 0xfffffffc00f08947 */ /* 0x000fea000383ffff */
[----:B------:R-:W-:Y:S05]  /*0120*/  BSYNC.RECONVERGENT B1 ;  /* 0x0000000000017941 */ /* 0x000fea0003800200 */
.L_x_2:
[----:B------:R-:W0:Y:S08]  /*0130*/  LDC.64 R2, c[0x0][0x380] ;  /* 0x0000e000ff027b82 */ /* 0x000e300000000a00 */
[----:B------:R-:W1:Y:S01]  /*0140*/  LDC.64 R4, c[0x0][0x388] ;  /* 0x0000e200ff047b82 */ /* 0x000e620000000a00 */
[----:B0-----:R-:W-:-:S06]  /*0150*/  IMAD.WIDE R2, R7, 0x4, R2 ;  /* 0x0000000407027825 */ /* 0x001fcc00078e0202 */
[----:B------:R-:W2:Y:S01]  /*0160*/  LDG.E R2, desc[UR6][R2.64] ;  /* 0x0000000602027981 */ /* 0x000ea2000c1e1900 */
[----:B-1----:R-:W-:-:S06]  /*0170*/  IMAD.WIDE R4, R7, 0x4, R4 ;  /* 0x0000000407047825 */ /* 0x002fcc00078e0204 */
[----:B------:R-:W2:Y:S02]  /*0180*/  LDG.E R5, desc[UR6][R4.64] ;  /* 0x0000000604057981 */ /* 0x000ea4000c1e1900 */
[----:B--2---:R-:W-:-:S07]  /*0190*/  FMUL R7, R2, R5 ;  /* 0x0000000502077220 */ /* 0x004fce0000400000 */
.L_x_1:
[----:B------:R-:W-:Y:S05]  /*01a0*/  BSYNC.RECONVERGENT B0 ;  /* 0x0000000000007941 */ /* 0x000fea0003800200 */
.L_x_0:
[----:B------:R-:W0:Y:S01]  /*01b0*/  S2UR UR5, SR_CgaCtaId ;  /* 0x00000000000579c3 */ /* 0x000e220000008800 */
[----:B------:R-:W-:Y:S01]  /*01c0*/  UMOV UR4, 0x400 ;  /* 0x0000040000047882 */ /* 0x000fe20000000000 */
[----:B------:R-:W-:Y:S02]  /*01d0*/  ISETP.GE.U32.AND P1, PT, R6, 0x2, PT ;  /* 0x000000020600780c */ /* 0x000fe40003f26070 */
[----:B------:R-:W-:Y:S01]  /*01e0*/  ISETP.NE.AND P0, PT, R8, RZ, PT ;  /* 0x000000ff0800720c */ /* 0x000fe20003f05270 */
[----:B0-----:R-:W-:-:S06]  /*01f0*/  ULEA UR4, UR5, UR4, 0x18 ;  /* 0x0000000405047291 */ /* 0x001fcc000f8ec0ff */
[----:B------:R-:W-:-:S05]  /*0200*/  LEA R0, R8, UR4, 0x2 ;  /* 0x0000000408007c11 */ /* 0x000fca000f8e10ff */
[----:B------:R0:W-:Y:S01]  /*0210*/  STS [R0], R7 ;  /* 0x0000000700007388 */ /* 0x0001e20000000800 */
[----:B------:R-:W-:Y:S06]  /*0220*/  BAR.SYNC.DEFER_BLOCKING 0x0 ;  /* 0x0000000000007b1d */ /* 0x000fec0000010000 */
[----:B------:R-:W-:Y:S05]  /*0230*/  @!P1 BRA `(.L_x_4) ;  /* 0x00000000002c9947 */ /* 0x000fea0003800000 */
.L_x_5:
[----:B------:R-:W-:-:S04]  /*0240*/  SHF.R.U32.HI R5, RZ, 0x1, R6 ;  /* 0x00000001ff057819 */ /* 0x000fc80000011606 */
[----:B------:R-:W-:-:S13]  /*0250*/  ISETP.GE.U32.AND P1, PT, R8, R5, PT ;  /* 0x000000050800720c */ /* 0x000fda0003f26070 */
[----:B------:R-:W-:Y:S01]  /*0260*/  @!P1 LEA R2, R5, R0, 0x2 ;  /* 0x0000000005029211 */ /* 0x000fe200078e10ff */
[----:B------:R-:W-:Y:S05]  /*0270*/  @!P1 LDS R3, [R0] ;  /* 0x0000000000039984 */ /* 0x000fea0000000800 */
[----:B------:R-:W1:Y:S02]  /*0280*/  @!P1 LDS R2, [R2] ;  /* 0x0000000002029984 */ /* 0x000e640000000800 */
[----:B-1----:R-:W-:-:S05]  /*0290*/  @!P1 FADD R3, R2, R3 ;  /* 0x0000000302039221 */ /* 0x002fca0000000000 */
[----:B------:R1:W-:Y:S01]  /*02a0*/  @!P1 STS [R0], R3 ;  /* 0x0000000300009388 */ /* 0x0003e20000000800 */
[----:B------:R-:W-:Y:S01]  /*02b0*/  BAR.SYNC.DEFER_BLOCKING 0x0 ;  /* 0x0000000000007b1d */ /* 0x000fe20000010000 */
[----:B------:R-:W-:Y:S02]  /*02c0*/  ISETP.GT.U32.AND P1, PT, R6, 0x3, PT ;  /* 0x000000030600780c */ /* 0x000fe40003f24070 */
[----:B------:R-:W-:-:S11]  /*02d0*/  MOV R6, R5 ;  /* 0x0000000500067202 */ /* 0x000fd60000000f00 */
[----:B-1----:R-:W-:Y:S05]  /*02e0*/  @P1 BRA `(.L_x_5) ;  /* 0xfffffffc00d41947 */ /* 0x002fea000383ffff */
.L_x_4:
[----:B------:R-:W-:Y:S05]  /*02f0*/  @P0 EXIT ;  /* 0x000000000000094d */ /* 0x000fea0003800000 */
[----:B------:R-:W1:Y:S01]  /*0300*/  S2UR UR5, SR_CgaCtaId ;  /* 0x00000000000579c3 */ /* 0x000e620000008800 */
[----:B------:R-:W-:-:S07]  /*0310*/  UMOV UR4, 0x400 ;  /* 0x0000040000047882 */ /* 0x000fce0000000000 */
[----:B------:R-:W2:Y:S01]  /*0320*/  LDC.64 R2, c[0x0][0x390] ;  /* 0x0000e400ff027b82 */ /* 0x000ea20000000a00 */
[----:B-1----:R-:W-:Y:S01]  /*0330*/  ULEA UR4, UR5, UR4, 0x18 ;  /* 0x0000000405047291 */ /* 0x002fe2000f8ec0ff */
[----:B--2---:R-:W-:-:S08]  /*0340*/  IMAD.WIDE.U32 R2, R9, 0x4, R2 ;  /* 0x0000000409027825 */ /* 0x004fd000078e0002 */
[----:B------:R-:W1:Y:S04]  /*0350*/  LDS R5, [UR4] ;  /* 0x00000004ff057984 */ /* 0x000e680008000800 */
[----:B-1----:R-:W-:Y:S01]  /*0360*/  STG.E desc[UR6][R2.64], R5 ;  /* 0x0000000502007986 */ /* 0x002fe2000c101906 */
[----:B------:R-:W-:Y:S05]  /*0370*/  EXIT ;  /* 0x000000000000794d */ /* 0x000fea0003800000 */
.L_x_6:
[----:B------:R-:W-:-:S00]  /*0380*/  BRA `(.L_x_6) ;  /* 0xfffffffc00fc7947 */ /* 0x000fc0000383ffff */
[----:B------:R-:W-:-:S00]  /*0390*/  NOP ;  /* 0x0000000000007918 */ /* 0x000fc00000000000 */
        /* <DEDUP_REMOVED lines=14> */
.L_x_7:


//--------------------- .nv.shared._Z14multiplyMatrixPfS_S_ --------------------------
	.section	.nv.shared._Z14multiplyMatrixPfS_S_,"aw",@nobits
	.sectionflags	@""
	.align	4
.nv.shared._Z14multiplyMatrixPfS_S_:
	.zero		2048


//--------------------- .nv.shared.reserved.0     --------------------------
	.section	.nv.shared.reserved.0,"aw",@nobits
	.weak		__nv_reservedSMEM_offset_0_alias
	.size		__nv_reservedSMEM_offset_0_alias, 0, 64
	.other		__nv_reservedSMEM_offset_0_alias,@"STO_CUDA_RESERVED_SHARED STV_DEFAULT"
__nv_reservedSMEM_offset_0_alias:
	.zero		0
	.zero		64


//--------------------- .nv.constant0._Z14multiplyMatrixPfS_S_ --------------------------
	.section	.nv.constant0._Z14multiplyMatrixPfS_S_,"a",@progbits
	.sectionflags	@""
	.align	4
.nv.constant0._Z14multiplyMatrixPfS_S_:
	.zero		920


//--------------------- SYMBOLS --------------------------

	.type		.nv.reservedSmem.offset0,@object
	.size		.nv.reservedSmem.offset0,0x4
	.type		.nv.reservedSmem.cap,@object
	.size		.nv.reservedSmem.cap,0x4
